//
// Generated by NVIDIA NVVM Compiler
//
// Compiler Build ID: CL-36424714
// Cuda compilation tools, release 13.0, V13.0.88
// Based on NVVM 20.0.0
//

.version 9.0
.target sm_100
.address_size 64

	// .globl	_Z6searchmm
.extern .func  (.param .b32 func_retval0) vprintf
(
	.param .b64 vprintf_param_0,
	.param .b64 vprintf_param_1
)
;
.global .align 1 .b8 $str[5] = {98, 111, 111, 107};
.global .align 1 .b8 $str$1[11] = {105, 114, 111, 110, 95, 98, 111, 111, 116, 115};
.global .align 1 .b8 $str$2[7] = {112, 111, 116, 105, 111, 110};
.global .align 1 .b8 $str$3[14] = {115, 112, 108, 97, 115, 104, 95, 112, 111, 116, 105, 111, 110};
.global .align 1 .b8 $str$4[12] = {105, 114, 111, 110, 95, 110, 117, 103, 103, 101, 116};
.global .align 1 .b8 $str$5[12] = {101, 110, 100, 101, 114, 95, 112, 101, 97, 114, 108};
.global .align 1 .b8 $str$6[7] = {115, 116, 114, 105, 110, 103};
.global .align 1 .b8 $str$7[7] = {113, 117, 97, 114, 116, 122};
.global .align 1 .b8 $str$8[9] = {111, 98, 115, 105, 100, 105, 97, 110};
.global .align 1 .b8 $str$9[16] = {99, 114, 121, 105, 110, 103, 95, 111, 98, 115, 105, 100, 105, 97, 110};
.global .align 1 .b8 $str$10[12] = {102, 105, 114, 101, 95, 99, 104, 97, 114, 103, 101};
.global .align 1 .b8 $str$11[8] = {108, 101, 97, 116, 104, 101, 114};
.global .align 1 .b8 $str$12[10] = {115, 111, 117, 108, 95, 115, 97, 110, 100};
.global .align 1 .b8 $str$13[13] = {110, 101, 116, 104, 101, 114, 95, 98, 114, 105, 99, 107};
.global .align 1 .b8 $str$14[15] = {115, 112, 101, 99, 116, 114, 97, 108, 95, 97, 114, 114, 111, 119};
.global .align 1 .b8 $str$15[7] = {103, 114, 97, 118, 101, 108};
.global .align 1 .b8 $str$16[11] = {98, 108, 97, 99, 107, 115, 116, 111, 110, 101};
.const .align 8 .u64 Items[54] = {generic($str), 4294967297, 1099511627781, generic($str$1), 4294967297, 1099511627784, generic($str$2), 4294967297, 8, generic($str$3), 4294967297, 8, generic($str$2), 4294967297, 10, generic($str$4), 154618822666, 4294967306, generic($str$5), 17179869186, 4294967306, generic($str$6), 38654705667, 4294967316, generic($str$7), 51539607557, 4294967316, generic($str$8), 4294967297, 40, generic($str$9), 12884901889, 4294967336, generic($str$10), 4294967297, 40, generic($str$11), 17179869186, 4294967336, generic($str$12), 34359738370, 4294967336, generic($str$13), 34359738370, 4294967336, generic($str$14), 51539607558, 4294967336, generic($str$15), 68719476744, 4294967336, generic($str$16), 68719476744, 4294967336};
.const .align 4 .u32 Total_Weight = 459;
.global .align 1 .b8 $str$17[18] = {83, 101, 101, 100, 32, 37, 108, 117, 32, 119, 105, 116, 104, 32, 37, 100, 10};

.visible .entry _Z6searchmm(
	.param .u64 _Z6searchmm_param_0,
	.param .u64 _Z6searchmm_param_1
)
{
	.local .align 8 .b8 	__local_depot0[16];
	.reg .b64 	%SP;
	.reg .b64 	%SPL;
	.reg .pred 	%p<28>;
	.reg .b16 	%rs<8>;
	.reg .b32 	%r<96>;
	.reg .b64 	%rd<112>;

	mov.u64 	%SPL, __local_depot0;
	cvta.local.u64 	%SP, %SPL;
	ld.param.u64 	%rd28, [_Z6searchmm_param_0];
	ld.param.u64 	%rd27, [_Z6searchmm_param_1];
	mov.u32 	%r38, %ctaid.x;
	mov.u32 	%r39, %ntid.x;
	mov.u32 	%r40, %tid.x;
	mad.lo.s32 	%r41, %r38, %r39, %r40;
	cvt.u64.u32 	%rd29, %r41;
	mov.u32 	%r42, %nctaid.x;
	mul.lo.s32 	%r1, %r42, %r39;
	add.s64 	%rd100, %rd28, %rd29;
	setp.ge.u64 	%p1, %rd100, %rd27;
	@%p1 bra 	$L__BB0_32;
	ld.const.u32 	%rd2, [Total_Weight];
	ld.const.u32 	%r2, [Items+16];
	ld.const.u32 	%r3, [Items+40];
	ld.const.u32 	%r4, [Items+64];
	ld.const.u32 	%r5, [Items+136];
	ld.const.u32 	%r6, [Items+160];
	ld.const.u32 	%r7, [Items+184];
	ld.const.u32 	%r8, [Items+208];
	ld.const.u32 	%r9, [Items+232];
	ld.const.u32 	%r10, [Items+256];
	ld.const.u32 	%r11, [Items+280];
	ld.const.u32 	%r12, [Items+304];
	ld.const.u32 	%r13, [Items+328];
	ld.const.u32 	%r14, [Items+352];
	ld.const.u32 	%r15, [Items+376];
	ld.const.u32 	%r16, [Items+400];
	ld.const.u32 	%r17, [Items+424];
	cvt.u64.u32 	%rd3, %r1;
$L__BB0_2:
	xor.b64  	%rd30, %rd100, 7640891576956012809;
	add.s64 	%rd31, %rd30, -7046029254386353131;
	xor.b64  	%rd32, %rd100, -7092428156912570326;
	shr.u64 	%rd33, %rd32, 30;
	xor.b64  	%rd34, %rd33, %rd32;
	mul.lo.s64 	%rd35, %rd34, -4658895280553007687;
	shr.u64 	%rd36, %rd35, 27;
	xor.b64  	%rd37, %rd36, %rd35;
	mul.lo.s64 	%rd38, %rd37, -7723592293110705685;
	shr.u64 	%rd39, %rd38, 31;
	xor.b64  	%rd111, %rd39, %rd38;
	xor.b64  	%rd40, %rd31, -2260898213157923222;
	shr.u64 	%rd41, %rd40, 30;
	xor.b64  	%rd42, %rd41, %rd40;
	mul.lo.s64 	%rd43, %rd42, -4658895280553007687;
	shr.u64 	%rd44, %rd43, 27;
	xor.b64  	%rd45, %rd44, %rd43;
	mul.lo.s64 	%rd46, %rd45, -7723592293110705685;
	shr.u64 	%rd47, %rd46, 31;
	xor.b64  	%rd110, %rd47, %rd46;
	mov.b16 	%rs7, 0;
	mov.b32 	%r95, 0;
$L__BB0_3:
	cvt.u32.u64 	%r44, %rd2;
	add.s64 	%rd48, %rd111, %rd110;
	mov.b64 	{%r45, %r46}, %rd48;
	shf.l.wrap.b32 	%r47, %r45, %r46, 17;
	shf.l.wrap.b32 	%r48, %r46, %r45, 17;
	mov.b64 	%rd49, {%r48, %r47};
	add.s64 	%rd50, %rd49, %rd111;
	xor.b64  	%rd51, %rd111, %rd110;
	mov.b64 	{%r49, %r50}, %rd111;
	shf.l.wrap.b32 	%r51, %r50, %r49, 17;
	shf.l.wrap.b32 	%r52, %r49, %r50, 17;
	mov.b64 	%rd52, {%r52, %r51};
	shl.b64 	%rd53, %rd51, 21;
	xor.b64  	%rd54, %rd52, %rd53;
	xor.b64  	%rd111, %rd54, %rd51;
	mov.b64 	{%r53, %r54}, %rd51;
	shf.l.wrap.b32 	%r55, %r53, %r54, 28;
	shf.l.wrap.b32 	%r56, %r54, %r53, 28;
	mov.b64 	%rd110, {%r56, %r55};
	and.b64  	%rd55, %rd50, 4294967295;
	mul.lo.s64 	%rd56, %rd55, %rd2;
	{ .reg .b32 tmp; mov.b64 {tmp, %r19}, %rd56; }
	setp.le.u32 	%p2, %r44, %r19;
	@%p2 bra 	$L__BB0_3;
	sub.s32 	%r20, %r19, %r2;
	setp.lt.s32 	%p3, %r20, 0;
	mov.b64 	%rd105, 0;
	@%p3 bra 	$L__BB0_22;
	sub.s32 	%r21, %r20, %r3;
	setp.lt.s32 	%p4, %r21, 0;
	mov.b64 	%rd105, 1;
	@%p4 bra 	$L__BB0_22;
	sub.s32 	%r22, %r21, %r4;
	setp.lt.s32 	%p5, %r22, 0;
	mov.b64 	%rd105, 2;
	@%p5 bra 	$L__BB0_22;
	ld.const.u32 	%r57, [Items+88];
	sub.s32 	%r23, %r22, %r57;
	setp.lt.s32 	%p6, %r23, 0;
	mov.b64 	%rd105, 3;
	@%p6 bra 	$L__BB0_22;
	ld.const.u32 	%r58, [Items+112];
	sub.s32 	%r24, %r23, %r58;
	setp.lt.s32 	%p7, %r24, 0;
	mov.b64 	%rd105, 4;
	@%p7 bra 	$L__BB0_22;
	sub.s32 	%r25, %r24, %r5;
	setp.lt.s32 	%p8, %r25, 0;
	mov.b64 	%rd105, 5;
	@%p8 bra 	$L__BB0_22;
	sub.s32 	%r26, %r25, %r6;
	setp.lt.s32 	%p9, %r26, 0;
	mov.b64 	%rd105, 6;
	@%p9 bra 	$L__BB0_22;
	sub.s32 	%r27, %r26, %r7;
	setp.lt.s32 	%p10, %r27, 0;
	mov.b64 	%rd105, 7;
	@%p10 bra 	$L__BB0_22;
	sub.s32 	%r28, %r27, %r8;
	setp.lt.s32 	%p11, %r28, 0;
	mov.b64 	%rd105, 8;
	@%p11 bra 	$L__BB0_22;
	sub.s32 	%r29, %r28, %r9;
	setp.lt.s32 	%p12, %r29, 0;
	mov.b64 	%rd105, 9;
	@%p12 bra 	$L__BB0_22;
	sub.s32 	%r30, %r29, %r10;
	setp.lt.s32 	%p13, %r30, 0;
	mov.b64 	%rd105, 10;
	@%p13 bra 	$L__BB0_22;
	sub.s32 	%r31, %r30, %r11;
	setp.lt.s32 	%p14, %r31, 0;
	mov.b64 	%rd105, 11;
	@%p14 bra 	$L__BB0_22;
	sub.s32 	%r32, %r31, %r12;
	setp.lt.s32 	%p15, %r32, 0;
	mov.b64 	%rd105, 12;
	@%p15 bra 	$L__BB0_22;
	sub.s32 	%r33, %r32, %r13;
	setp.lt.s32 	%p16, %r33, 0;
	mov.b64 	%rd105, 13;
	@%p16 bra 	$L__BB0_22;
	sub.s32 	%r34, %r33, %r14;
	setp.lt.s32 	%p17, %r34, 0;
	mov.b64 	%rd105, 14;
	@%p17 bra 	$L__BB0_22;
	sub.s32 	%r35, %r34, %r15;
	setp.lt.s32 	%p18, %r35, 0;
	mov.b64 	%rd105, 15;
	@%p18 bra 	$L__BB0_22;
	sub.s32 	%r36, %r35, %r16;
	setp.lt.s32 	%p19, %r36, 0;
	mov.b64 	%rd105, 16;
	@%p19 bra 	$L__BB0_22;
	setp.ge.s32 	%p20, %r36, %r17;
	mov.b64 	%rd105, 17;
	@%p20 bra 	$L__BB0_29;
$L__BB0_22:
	mov.u64 	%rd75, Items;
	mad.lo.s64 	%rd76, %rd105, 24, %rd75;
	add.s64 	%rd14, %rd76, 21;
	ld.const.u8 	%rs4, [%rd76+21];
	setp.eq.s16 	%p21, %rs4, 0;
	@%p21 bra 	$L__BB0_24;
	xor.b64  	%rd77, %rd111, %rd110;
	mov.b64 	{%r59, %r60}, %rd111;
	shf.l.wrap.b32 	%r61, %r60, %r59, 17;
	shf.l.wrap.b32 	%r62, %r59, %r60, 17;
	mov.b64 	%rd78, {%r62, %r61};
	shl.b64 	%rd79, %rd77, 21;
	xor.b64  	%rd80, %rd78, %rd79;
	xor.b64  	%rd81, %rd80, %rd77;
	mov.b64 	{%r63, %r64}, %rd77;
	shf.l.wrap.b32 	%r65, %r63, %r64, 28;
	shf.l.wrap.b32 	%r66, %r64, %r63, 28;
	mov.b64 	%rd82, {%r66, %r65};
	xor.b64  	%rd83, %rd81, %rd82;
	mov.b64 	{%r67, %r68}, %rd81;
	shf.l.wrap.b32 	%r69, %r68, %r67, 17;
	shf.l.wrap.b32 	%r70, %r67, %r68, 17;
	mov.b64 	%rd84, {%r70, %r69};
	shl.b64 	%rd85, %rd83, 21;
	xor.b64  	%rd86, %rd84, %rd85;
	xor.b64  	%rd111, %rd86, %rd83;
	mov.b64 	{%r71, %r72}, %rd83;
	shf.l.wrap.b32 	%r73, %r71, %r72, 28;
	shf.l.wrap.b32 	%r74, %r72, %r71, 28;
	mov.b64 	%rd110, {%r74, %r73};
$L__BB0_24:
	ld.const.u8 	%rs5, [%rd14+-1];
	setp.eq.s16 	%p22, %rs5, 0;
	@%p22 bra 	$L__BB0_27;
	ld.const.v2.u32 	{%r75, %r76}, [%rd14+-13];
	sub.s32 	%r77, %r76, %r75;
	add.s32 	%r78, %r77, 1;
	cvt.u64.u32 	%rd19, %r78;
$L__BB0_26:
	cvt.u32.u64 	%r79, %rd19;
	add.s64 	%rd87, %rd111, %rd110;
	mov.b64 	{%r80, %r81}, %rd87;
	shf.l.wrap.b32 	%r82, %r80, %r81, 17;
	shf.l.wrap.b32 	%r83, %r81, %r80, 17;
	mov.b64 	%rd88, {%r83, %r82};
	add.s64 	%rd89, %rd88, %rd111;
	xor.b64  	%rd90, %rd111, %rd110;
	mov.b64 	{%r84, %r85}, %rd111;
	shf.l.wrap.b32 	%r86, %r85, %r84, 17;
	shf.l.wrap.b32 	%r87, %r84, %r85, 17;
	mov.b64 	%rd91, {%r87, %r86};
	shl.b64 	%rd92, %rd90, 21;
	xor.b64  	%rd93, %rd91, %rd92;
	xor.b64  	%rd111, %rd93, %rd90;
	mov.b64 	{%r88, %r89}, %rd90;
	shf.l.wrap.b32 	%r90, %r88, %r89, 28;
	shf.l.wrap.b32 	%r91, %r89, %r88, 28;
	mov.b64 	%rd110, {%r91, %r90};
	and.b64  	%rd94, %rd89, 4294967295;
	mul.lo.s64 	%rd95, %rd94, %rd19;
	{ .reg .b32 tmp; mov.b64 {tmp, %r92}, %rd95; }
	setp.le.u32 	%p23, %r79, %r92;
	@%p23 bra 	$L__BB0_26;
$L__BB0_27:
	setp.gt.s32 	%p24, %r20, -1;
	@%p24 bra 	$L__BB0_29;
	add.s32 	%r37, %r95, 1;
	setp.gt.u32 	%p27, %r95, 4;
	selp.b16 	%rs7, 1, %rs7, %p27;
	mov.u32 	%r95, %r37;
	bra.uni 	$L__BB0_3;
$L__BB0_29:
	and.b16  	%rs6, %rs7, 255;
	setp.eq.s16 	%p25, %rs6, 0;
	@%p25 bra 	$L__BB0_31;
	add.u64 	%rd96, %SP, 0;
	add.u64 	%rd97, %SPL, 0;
	st.local.u64 	[%rd97], %rd100;
	st.local.u32 	[%rd97+8], %r95;
	mov.u64 	%rd98, $str$17;
	cvta.global.u64 	%rd99, %rd98;
	{ // callseq 0, 0
	.param .b64 param0;
	st.param.b64 	[param0], %rd99;
	.param .b64 param1;
	st.param.b64 	[param1], %rd96;
	.param .b32 retval0;
	call.uni (retval0), 
	vprintf, 
	(
	param0, 
	param1
	);
	ld.param.b32 	%r93, [retval0];
	} // callseq 0
$L__BB0_31:
	add.s64 	%rd100, %rd100, %rd3;
	setp.lt.u64 	%p26, %rd100, %rd27;
	@%p26 bra 	$L__BB0_2;
$L__BB0_32:
	ret;

}


// ===== COMPILED SASS (sm_100) =====

	.target	sm_100

	.elftype	@"ET_EXEC"


//--------------------- .note.nv.tkinfo           --------------------------
	.section	.note.nv.tkinfo,"",@"SHT_NOTE"
	.sectionflags	@"SHF_NOTE_NV_TKINFO"
	.tkinfo
        /*0018*/ 	.word	0x00000002
        /*0030*/ 	.string	""
        /*0030*/ 	.string	"ptxas"
        /*0030*/ 	.string	"Cuda compilation tools, release 13.0, V13.0.88"
        /*0030*/ 	.string	"Build cuda_13.0.r13.0/compiler.36424714_0"
        /*0030*/ 	.string	"-arch sm_100 -m 64 "



//--------------------- .note.nv.cuinfo           --------------------------
	.section	.note.nv.cuinfo,"",@"SHT_NOTE"
	.sectionflags	@"SHF_NOTE_NV_CUINFO"
        /*0018*/ 	.short	0x0002
        /*001a*/ 	.short	0x0064
        /*001c*/ 	.short	0x0082
	.zero		2


//--------------------- .nv.info                  --------------------------
	.section	.nv.info,"",@"SHT_CUDA_INFO"
	.align	4


	//----- nvinfo : EIATTR_REGCOUNT
	.align		4
        /*0000*/ 	.byte	0x04, 0x2f
        /*0002*/ 	.short	(.L_21 - .L_20)
	.align		4
.L_20:
        /*0004*/ 	.word	index@(_Z6searchmm)
        /*0008*/ 	.word	0x00000018


	//----- nvinfo : EIATTR_FRAME_SIZE
	.align		4
.L_21:
        /*000c*/ 	.byte	0x04, 0x11
        /*000e*/ 	.short	(.L_23 - .L_22)
	.align		4
.L_22:
        /*0010*/ 	.word	index@(_Z6searchmm)
        /*0014*/ 	.word	0x00000010


	//----- nvinfo : EIATTR_MIN_STACK_SIZE
	.align		4
.L_23:
        /*0018*/ 	.byte	0x04, 0x12
        /*001a*/ 	.short	(.L_25 - .L_24)
	.align		4
.L_24:
        /*001c*/ 	.word	index@(_Z6searchmm)
        /*0020*/ 	.word	0x00000010
.L_25:


//--------------------- .nv.compat                --------------------------
	.section	.nv.compat,"",@"SHT_CUDA_COMPAT_INFO"
	.align	4
        /*0000*/ 	.byte	0x02, 0x09, 0x00, 0x00, 0x02, 0x02, 0x01, 0x00, 0x02, 0x05, 0x05, 0x00, 0x03, 0x07, 0x01, 0x01
        /*0010*/ 	.byte	0x02, 0x03, 0x00, 0x00, 0x02, 0x06, 0x01, 0x00, 0x04, 0x0b, 0x08, 0x00, 0x09, 0x00, 0x00, 0x00
        /*0020*/ 	.byte	0x00, 0x00, 0x00, 0x00


//--------------------- .nv.info._Z6searchmm      --------------------------
	.section	.nv.info._Z6searchmm,"",@"SHT_CUDA_INFO"
	.sectionflags	@""
	.align	4


	//----- nvinfo : EIATTR_CUDA_API_VERSION
	.align		4
        /*0000*/ 	.byte	0x04, 0x37
        /*0002*/ 	.short	(.L_27 - .L_26)
.L_26:
        /*0004*/ 	.word	0x00000082


	//----- nvinfo : EIATTR_KPARAM_INFO
	.align		4
.L_27:
        /*0008*/ 	.byte	0x04, 0x17
        /*000a*/ 	.short	(.L_29 - .L_28)
.L_28:
        /*000c*/ 	.word	0x00000000
        /*0010*/ 	.short	0x0001
        /*0012*/ 	.short	0x0008
        /*0014*/ 	.byte	0x00, 0xf0, 0x21, 0x00


	//----- nvinfo : EIATTR_KPARAM_INFO
	.align		4
.L_29:
        /*0018*/ 	.byte	0x04, 0x17
        /*001a*/ 	.short	(.L_31 - .L_30)
.L_30:
        /*001c*/ 	.word	0x00000000
        /*0020*/ 	.short	0x0000
        /*0022*/ 	.short	0x0000
        /*0024*/ 	.byte	0x00, 0xf0, 0x21, 0x00


	//----- nvinfo : EIATTR_SPARSE_MMA_MASK
	.align		4
.L_31:
        /*0028*/ 	.byte	0x03, 0x50
        /*002a*/ 	.short	0x0000


	//----- nvinfo : EIATTR_MAXREG_COUNT
	.align		4
        /*002c*/ 	.byte	0x03, 0x1b
        /*002e*/ 	.short	0x00ff


	//----- nvinfo : EIATTR_EXTERNS
	.align		4
        /*0030*/ 	.byte	0x04, 0x0f
        /*0032*/ 	.short	(.L_33 - .L_32)


	//   ....[0]....
	.align		4
.L_32:
        /*0034*/ 	.word	index@(vprintf)


	//----- nvinfo : EIATTR_MERCURY_ISA_VERSION
	.align		4
.L_33:
        /*0038*/ 	.byte	0x03, 0x5f
        /*003a*/ 	.short	0x0101


	//----- nvinfo : EIATTR_VRC_CTA_INIT_COUNT
	.align		4
        /*003c*/ 	.byte	0x02, 0x4a
	.zero		1
	.zero		1


	//----- nvinfo : EIATTR_SYSCALL_OFFSETS
	.align		4
        /*0040*/ 	.byte	0x04, 0x46
        /*0042*/ 	.short	(.L_35 - .L_34)


	//   ....[0]....
.L_34:
        /*0044*/ 	.word	0x000010c0


	//----- nvinfo : EIATTR_EXIT_INSTR_OFFSETS
	.align		4
.L_35:
        /*0048*/ 	.byte	0x04, 0x1c
        /*004a*/ 	.short	(.L_37 - .L_36)


	//   ....[0]....
.L_36:
        /*004c*/ 	.word	0x00000110


	//   ....[1]....
        /*0050*/ 	.word	0x00001140


	//----- nvinfo : EIATTR_CRS_STACK_SIZE
	.align		4
.L_37:
        /*0054*/ 	.byte	0x04, 0x1e
        /*0056*/ 	.short	(.L_39 - .L_38)
.L_38:
        /*0058*/ 	.word	0x00000000


	//----- nvinfo : EIATTR_CBANK_PARAM_SIZE
	.align		4
.L_39:
        /*005c*/ 	.byte	0x03, 0x19
        /*005e*/ 	.short	0x0010


	//----- nvinfo : EIATTR_PARAM_CBANK
	.align		4
        /*0060*/ 	.byte	0x04, 0x0a
        /*0062*/ 	.short	(.L_41 - .L_40)
	.align		4
.L_40:
        /*0064*/ 	.word	index@(.nv.constant0._Z6searchmm)
        /*0068*/ 	.short	0x0380
        /*006a*/ 	.short	0x0010


	//----- nvinfo : EIATTR_SW_WAR
	.align		4
.L_41:
        /*006c*/ 	.byte	0x04, 0x36
        /*006e*/ 	.short	(.L_43 - .L_42)
.L_42:
        /*0070*/ 	.word	0x00000008
.L_43:


//--------------------- .nv.callgraph             --------------------------
	.section	.nv.callgraph,"",@"SHT_CUDA_CALLGRAPH"
	.align	4
	.sectionentsize	8
	.align		4
        /*0000*/ 	.word	0x00000000
	.align		4
        /*0004*/ 	.word	0xffffffff
	.align		4
        /*0008*/ 	.word	index@(_Z6searchmm)
	.align		4
        /*000c*/ 	.word	index@(vprintf)
	.align		4
        /*0010*/ 	.word	0x00000000
	.align		4
        /*0014*/ 	.word	0xfffffffe
	.align		4
        /*0018*/ 	.word	0x00000000
	.align		4
        /*001c*/ 	.word	0xfffffffd
	.align		4
        /*0020*/ 	.word	0x00000000
	.align		4
        /*0024*/ 	.word	0xfffffffc


//--------------------- .nv.constant4             --------------------------
	.section	.nv.constant4,"a",@progbits
	.align	8
	.align		8
.nv.constant4:
        /*0000*/ 	.dword	vprintf
	.align		8
        /*0008*/ 	.dword	$str
	.align		8
        /*0010*/ 	.dword	$str$1
	.align		8
        /*0018*/ 	.dword	$str$2
	.align		8
        /*0020*/ 	.dword	$str$3
	.align		8
        /*0028*/ 	.dword	$str$4
	.align		8
        /*0030*/ 	.dword	$str$5
	.align		8
        /*0038*/ 	.dword	$str$6
	.align		8
        /*0040*/ 	.dword	$str$7
	.align		8
        /*0048*/ 	.dword	$str$8
	.align		8
        /*0050*/ 	.dword	$str$9
	.align		8
        /*0058*/ 	.dword	$str$10
	.align		8
        /*0060*/ 	.dword	$str$11
	.align		8
        /*0068*/ 	.dword	$str$12
	.align		8
        /*0070*/ 	.dword	$str$13
	.align		8
        /*0078*/ 	.dword	$str$14
	.align		8
        /*0080*/ 	.dword	$str$15
	.align		8
        /*0088*/ 	.dword	$str$16
	.align		8
        /*0090*/ 	.dword	$str$17


//--------------------- .nv.constant3             --------------------------
	.section	.nv.constant3,"a",@progbits
	.align	8
	.align		8
.nv.constant3:
	.type		Items,@object
	.size		Items,(Total_Weight - Items)
Items:
        /*0000*/ 	.dword	fun@R_CUDA_G64($str)
        /*0008*/ 	.byte	0x01, 0x00, 0x00, 0x00, 0x01, 0x00, 0x00, 0x00, 0x05, 0x00, 0x00, 0x00, 0x00, 0x01, 0x00, 0x00
	.align		8
        /*0018*/ 	.dword	fun@R_CUDA_G64($str$1)
        /*0020*/ 	.byte	0x01, 0x00, 0x00, 0x00, 0x01, 0x00, 0x00, 0x00, 0x08, 0x00, 0x00, 0x00, 0x00, 0x01, 0x00, 0x00
	.align		8
        /*0030*/ 	.dword	fun@R_CUDA_G64($str$2)
        /*0038*/ 	.byte	0x01, 0x00, 0x00, 0x00, 0x01, 0x00, 0x00, 0x00, 0x08, 0x00, 0x00, 0x00, 0x00, 0x00, 0x00, 0x00
	.align		8
        /*0048*/ 	.dword	fun@R_CUDA_G64($str$3)
        /*0050*/ 	.byte	0x01, 0x00, 0x00, 0x00, 0x01, 0x00, 0x00, 0x00, 0x08, 0x00, 0x00, 0x00, 0x00, 0x00, 0x00, 0x00
	.align		8
        /*0060*/ 	.dword	fun@R_CUDA_G64($str$2)
        /*0068*/ 	.byte	0x01, 0x00, 0x00, 0x00, 0x01, 0x00, 0x00, 0x00, 0x0a, 0x00, 0x00, 0x00, 0x00, 0x00, 0x00, 0x00
	.align		8
        /*0078*/ 	.dword	fun@R_CUDA_G64($str$4)
        /*0080*/ 	.byte	0x0a, 0x00, 0x00, 0x00, 0x24, 0x00, 0x00, 0x00, 0x0a, 0x00, 0x00, 0x00, 0x01, 0x00, 0x00, 0x00
	.align		8
        /*0090*/ 	.dword	fun@R_CUDA_G64($str$5)
        /*0098*/ 	.byte	0x02, 0x00, 0x00, 0x00, 0x04, 0x00, 0x00, 0x00, 0x0a, 0x00, 0x00, 0x00, 0x01, 0x00, 0x00, 0x00
	.align		8
        /*00a8*/ 	.dword	fun@R_CUDA_G64($str$6)
        /*00b0*/ 	.byte	0x03, 0x00, 0x00, 0x00, 0x09, 0x00, 0x00, 0x00, 0x14, 0x00, 0x00, 0x00, 0x01, 0x00, 0x00, 0x00
	.align		8
        /*00c0*/ 	.dword	fun@R_CUDA_G64($str$7)
        /*00c8*/ 	.byte	0x05, 0x00, 0x00, 0x00, 0x0c, 0x00, 0x00, 0x00, 0x14, 0x00, 0x00, 0x00, 0x01, 0x00, 0x00, 0x00
	.align		8
        /*00d8*/ 	.dword	fun@R_CUDA_G64($str$8)
        /*00e0*/ 	.byte	0x01, 0x00, 0x00, 0x00, 0x01, 0x00, 0x00, 0x00, 0x28, 0x00, 0x00, 0x00, 0x00, 0x00, 0x00, 0x00
	.align		8
        /*00f0*/ 	.dword	fun@R_CUDA_G64($str$9)
        /*00f8*/ 	.byte	0x01, 0x00, 0x00, 0x00, 0x03, 0x00, 0x00, 0x00, 0x28, 0x00, 0x00, 0x00, 0x01, 0x00, 0x00, 0x00
	.align		8
        /*0108*/ 	.dword	fun@R_CUDA_G64($str$10)
        /*0110*/ 	.byte	0x01, 0x00, 0x00, 0x00, 0x01, 0x00, 0x00, 0x00, 0x28, 0x00, 0x00, 0x00, 0x00, 0x00, 0x00, 0x00
	.align		8
        /*0120*/ 	.dword	fun@R_CUDA_G64($str$11)
        /*0128*/ 	.byte	0x02, 0x00, 0x00, 0x00, 0x04, 0x00, 0x00, 0x00, 0x28, 0x00, 0x00, 0x00, 0x01, 0x00, 0x00, 0x00
	.align		8
        /*0138*/ 	.dword	fun@R_CUDA_G64($str$12)
        /*0140*/ 	.byte	0x02, 0x00, 0x00, 0x00, 0x08, 0x00, 0x00, 0x00, 0x28, 0x00, 0x00, 0x00, 0x01, 0x00, 0x00, 0x00
	.align		8
        /*0150*/ 	.dword	fun@R_CUDA_G64($str$13)
        /*0158*/ 	.byte	0x02, 0x00, 0x00, 0x00, 0x08, 0x00, 0x00, 0x00, 0x28, 0x00, 0x00, 0x00, 0x01, 0x00, 0x00, 0x00
	.align		8
        /*0168*/ 	.dword	fun@R_CUDA_G64($str$14)
        /*0170*/ 	.byte	0x06, 0x00, 0x00, 0x00, 0x0c, 0x00, 0x00, 0x00, 0x28, 0x00, 0x00, 0x00, 0x01, 0x00, 0x00, 0x00
	.align		8
        /*0180*/ 	.dword	fun@R_CUDA_G64($str$15)
        /*0188*/ 	.byte	0x08, 0x00, 0x00, 0x00, 0x10, 0x00, 0x00, 0x00, 0x28, 0x00, 0x00, 0x00, 0x01, 0x00, 0x00, 0x00
	.align		8
        /*0198*/ 	.dword	fun@R_CUDA_G64($str$16)
        /*01a0*/ 	.byte	0x08, 0x00, 0x00, 0x00, 0x10, 0x00, 0x00, 0x00, 0x28, 0x00, 0x00, 0x00, 0x01, 0x00, 0x00, 0x00
	.type		Total_Weight,@object
	.size		Total_Weight,(.L_18 - Total_Weight)
Total_Weight:
        /*01b0*/ 	.byte	0xcb, 0x01, 0x00, 0x00
.L_18:


//--------------------- .text._Z6searchmm         --------------------------
	.section	.text._Z6searchmm,"ax",@progbits
	.align	128
        .global         _Z6searchmm
        .type           _Z6searchmm,@function
        .size           _Z6searchmm,(.L_x_16 - _Z6searchmm)
        .other          _Z6searchmm,@"STO_CUDA_ENTRY STV_DEFAULT"
_Z6searchmm:
.text._Z6searchmm:
[----:B------:R-:W0:Y:S01]  /*0000*/  LDC R1, c[0x0][0x37c] ;  /* 0x0000df00ff017b82 */ /* 0x000e220000000800 */
[----:B------:R-:W1:Y:S01]  /*0010*/  S2R R0, SR_TID.X ;  /* 0x0000000000007919 */ /* 0x000e620000002100 */
[----:B------:R-:W2:Y:S06]  /*0020*/  LDCU UR5, c[0x0][0x2fc] ;  /* 0x00005f80ff0577ac */ /* 0x000eac0008000800 */
[----:B------:R-:W1:Y:S01]  /*0030*/  S2UR UR6, SR_CTAID.X ;  /* 0x00000000000679c3 */ /* 0x000e620000002500 */
[----:B0-----:R-:W-:Y:S01]  /*0040*/  VIADD R1, R1, 0xfffffff0 ;  /* 0xfffffff001017836 */ /* 0x001fe20000000000 */
[----:B------:R-:W0:Y:S01]  /*0050*/  LDCU.128 UR8, c[0x0][0x380] ;  /* 0x00007000ff0877ac */ /* 0x000e220008000c00 */
[----:B------:R-:W3:Y:S05]  /*0060*/  LDCU UR4, c[0x0][0x2f8] ;  /* 0x00005f00ff0477ac */ /* 0x000eea0008000800 */
[----:B------:R-:W1:Y:S02]  /*0070*/  LDC R19, c[0x0][0x360] ;  /* 0x0000d800ff137b82 */ /* 0x000e640000000800 */
[----:B-1----:R-:W-:Y:S01]  /*0080*/  IMAD R0, R19, UR6, R0 ;  /* 0x0000000613007c24 */ /* 0x002fe2000f8e0200 */
[----:B------:R-:W1:Y:S04]  /*0090*/  LDCU UR6, c[0x0][0x370] ;  /* 0x00006e00ff0677ac */ /* 0x000e680008000800 */
[----:B0-----:R-:W-:-:S04]  /*00a0*/  IADD3 R18, P1, PT, R0, UR8, RZ ;  /* 0x0000000800127c10 */ /* 0x001fc8000ff3e0ff */
[----:B------:R-:W-:Y:S01]  /*00b0*/  ISETP.GE.U32.AND P0, PT, R18, UR10, PT ;  /* 0x0000000a12007c0c */ /* 0x000fe2000bf06070 */
[----:B------:R-:W-:Y:S01]  /*00c0*/  IMAD.X R17, RZ, RZ, UR9, P1 ;  /* 0x00000009ff117e24 */ /* 0x000fe200088e06ff */
[----:B---3--:R-:W-:-:S04]  /*00d0*/  IADD3 R16, P1, PT, R1, UR4, RZ ;  /* 0x0000000401107c10 */ /* 0x008fc8000ff3e0ff */
[----:B------:R-:W-:Y:S01]  /*00e0*/  ISETP.GE.U32.AND.EX P0, PT, R17, UR11, PT, P0 ;  /* 0x0000000b11007c0c */ /* 0x000fe2000bf06100 */
[----:B--2---:R-:W-:Y:S02]  /*00f0*/  IMAD.X R2, RZ, RZ, UR5, P1 ;  /* 0x00000005ff027e24 */ /* 0x004fe400088e06ff */
[----:B-1----:R-:W-:-:S10]  /*0100*/  IMAD R19, R19, UR6, RZ ;  /* 0x0000000613137c24 */ /* 0x002fd4000f8e02ff */
[----:B------:R-:W-:Y:S05]  /*0110*/  @P0 EXIT ;  /* 0x000000000000094d */ /* 0x000fea0003800000 */
.L_x_14:
[----:B------:R-:W-:Y:S01]  /*0120*/  LOP3.LUT R3, R18, 0xf3bcc909, RZ, 0x3c, !PT ;  /* 0xf3bcc90912037812 */ /* 0x000fe200078e3cff */
[----:B------:R-:W-:Y:S01]  /*0130*/  BSSY.RECONVERGENT B0, `(.L_x_0) ;  /* 0x00000e9000007945 */ /* 0x000fe20003800200 */
[----:B------:R-:W-:Y:S02]  /*0140*/  LOP3.LUT R4, R17, 0x6a09e667, RZ, 0x3c, !PT ;  /* 0x6a09e66711047812 */ /* 0x000fe400078e3cff */
[----:B------:R-:W-:Y:S02]  /*0150*/  IADD3 R3, P0, PT, R3, 0x7f4a7c15, RZ ;  /* 0x7f4a7c1503037810 */ /* 0x000fe40007f1e0ff */
[----:B------:R-:W-:Y:S02]  /*0160*/  LOP3.LUT R8, R17, 0x9d92a22b, RZ, 0x3c, !PT ;  /* 0x9d92a22b11087812 */ /* 0x000fe400078e3cff */
[----:B------:R-:W-:Y:S02]  /*0170*/  IADD3.X R4, PT, PT, R4, -0x61c88647, RZ, P0, !PT ;  /* 0x9e3779b904047810 */ /* 0x000fe400007fe4ff */
[----:B------:R-:W-:-:S02]  /*0180*/  LOP3.LUT R7, R18, 0x283f702a, RZ, 0x3c, !PT ;  /* 0x283f702a12077812 */ /* 0x000fc400078e3cff */
[----:B------:R-:W-:Y:S02]  /*0190*/  LOP3.LUT R4, R4, 0xe09fad0d, RZ, 0x3c, !PT ;  /* 0xe09fad0d04047812 */ /* 0x000fe400078e3cff */
[----:B------:R-:W-:Y:S02]  /*01a0*/  SHF.R.U32.HI R6, RZ, 0x1e, R8 ;  /* 0x0000001eff067819 */ /* 0x000fe40000011608 */
[----:B------:R-:W-:Y:S02]  /*01b0*/  SHF.R.U32.HI R0, RZ, 0x1e, R4 ;  /* 0x0000001eff007819 */ /* 0x000fe40000011604 */
[----:B------:R-:W-:Y:S02]  /*01c0*/  LOP3.LUT R3, R3, 0xcb68166a, RZ, 0x3c, !PT ;  /* 0xcb68166a03037812 */ /* 0x000fe400078e3cff */
[----:B------:R-:W-:Y:S02]  /*01d0*/  SHF.R.U64 R7, R7, 0x1e, R8 ;  /* 0x0000001e07077819 */ /* 0x000fe40000001208 */
[----:B------:R-:W-:-:S02]  /*01e0*/  LOP3.LUT R5, R6, 0x9d92a22b, R17, 0x96, !PT ;  /* 0x9d92a22b06057812 */ /* 0x000fc400078e9611 */
[----:B------:R-:W-:Y:S02]  /*01f0*/  LOP3.LUT R0, R0, R4, RZ, 0x3c, !PT ;  /* 0x0000000400007212 */ /* 0x000fe400078e3cff */
[----:B------:R-:W-:Y:S01]  /*0200*/  SHF.R.U64 R4, R3, 0x1e, R4 ;  /* 0x0000001e03047819 */ /* 0x000fe20000001204 */
[----:B------:R-:W-:Y:S01]  /*0210*/  IMAD R5, R5, 0x1ce4e5b9, RZ ;  /* 0x1ce4e5b905057824 */ /* 0x000fe200078e02ff */
[----:B------:R-:W-:Y:S01]  /*0220*/  LOP3.LUT R6, R7, 0x283f702a, R18, 0x96, !PT ;  /* 0x283f702a07067812 */ /* 0x000fe200078e9612 */
[----:B------:R-:W-:Y:S01]  /*0230*/  IMAD R9, R0, 0x1ce4e5b9, RZ ;  /* 0x1ce4e5b900097824 */ /* 0x000fe200078e02ff */
[----:B------:R-:W-:Y:S02]  /*0240*/  LOP3.LUT R4, R4, R3, RZ, 0x3c, !PT ;  /* 0x0000000304047212 */ /* 0x000fe400078e3cff */
[----:B------:R-:W-:Y:S01]  /*0250*/  PRMT R12, RZ, 0x7610, R12 ;  /* 0x00007610ff0c7816 */ /* 0x000fe2000000000c */
[C---:B------:R-:W-:Y:S02]  /*0260*/  IMAD R3, R6.reuse, -0x40a7b893, R5 ;  /* 0xbf58476d06037824 */ /* 0x040fe400078e0205 */
[----:B------:R-:W-:-:S04]  /*0270*/  IMAD.WIDE.U32 R6, R6, 0x1ce4e5b9, RZ ;  /* 0x1ce4e5b906067825 */ /* 0x000fc800078e00ff */
[C---:B------:R-:W-:Y:S02]  /*0280*/  IMAD R9, R4.reuse, -0x40a7b893, R9 ;  /* 0xbf58476d04097824 */ /* 0x040fe400078e0209 */
[----:B------:R-:W-:-:S04]  /*0290*/  IMAD.WIDE.U32 R4, R4, 0x1ce4e5b9, RZ ;  /* 0x1ce4e5b904047825 */ /* 0x000fc800078e00ff */
[----:B------:R-:W-:Y:S02]  /*02a0*/  IMAD.IADD R8, R7, 0x1, R3 ;  /* 0x0000000107087824 */ /* 0x000fe400078e0203 */
[----:B------:R-:W-:-:S03]  /*02b0*/  IMAD.IADD R3, R5, 0x1, R9 ;  /* 0x0000000105037824 */ /* 0x000fc600078e0209 */
[--C-:B------:R-:W-:Y:S02]  /*02c0*/  SHF.R.U32.HI R5, RZ, 0x1b, R8.reuse ;  /* 0x0000001bff057819 */ /* 0x100fe40000011608 */
[--C-:B------:R-:W-:Y:S02]  /*02d0*/  SHF.R.U32.HI R0, RZ, 0x1b, R3.reuse ;  /* 0x0000001bff007819 */ /* 0x100fe40000011603 */
[----:B------:R-:W-:Y:S02]  /*02e0*/  SHF.R.U64 R7, R6, 0x1b, R8 ;  /* 0x0000001b06077819 */ /* 0x000fe40000001208 */
[----:B------:R-:W-:Y:S02]  /*02f0*/  LOP3.LUT R0, R0, R3, RZ, 0x3c, !PT ;  /* 0x0000000300007212 */ /* 0x000fe400078e3cff */
[----:B------:R-:W-:Y:S02]  /*0300*/  LOP3.LUT R5, R5, R8, RZ, 0x3c, !PT ;  /* 0x0000000805057212 */ /* 0x000fe400078e3cff */
[----:B------:R-:W-:Y:S01]  /*0310*/  SHF.R.U64 R3, R4, 0x1b, R3 ;  /* 0x0000001b04037819 */ /* 0x000fe20000001203 */
[----:B------:R-:W-:Y:S01]  /*0320*/  IMAD R9, R0, 0x133111eb, RZ ;  /* 0x133111eb00097824 */ /* 0x000fe200078e02ff */
[----:B------:R-:W-:Y:S01]  /*0330*/  LOP3.LUT R6, R7, R6, RZ, 0x3c, !PT ;  /* 0x0000000607067212 */ /* 0x000fe200078e3cff */
[----:B------:R-:W-:Y:S01]  /*0340*/  IMAD R5, R5, 0x133111eb, RZ ;  /* 0x133111eb05057824 */ /* 0x000fe200078e02ff */
[----:B------:R-:W-:-:S03]  /*0350*/  LOP3.LUT R4, R3, R4, RZ, 0x3c, !PT ;  /* 0x0000000403047212 */ /* 0x000fc600078e3cff */
[----:B------:R-:W-:Y:S02]  /*0360*/  IMAD R3, R6, -0x6b2fb645, R5 ;  /* 0x94d049bb06037824 */ /* 0x000fe400078e0205 */
[C---:B------:R-:W-:Y:S02]  /*0370*/  IMAD R9, R4.reuse, -0x6b2fb645, R9 ;  /* 0x94d049bb04097824 */ /* 0x040fe400078e0209 */
[----:B------:R-:W-:-:S04]  /*0380*/  IMAD.WIDE.U32 R4, R4, 0x133111eb, RZ ;  /* 0x133111eb04047825 */ /* 0x000fc800078e00ff */
[----:B------:R-:W-:-:S04]  /*0390*/  IMAD.WIDE.U32 R6, R6, 0x133111eb, RZ ;  /* 0x133111eb06067825 */ /* 0x000fc800078e00ff */
[----:B------:R-:W-:Y:S02]  /*03a0*/  IMAD.IADD R9, R5, 0x1, R9 ;  /* 0x0000000105097824 */ /* 0x000fe400078e0209 */
[----:B------:R-:W-:-:S03]  /*03b0*/  IMAD.IADD R8, R7, 0x1, R3 ;  /* 0x0000000107087824 */ /* 0x000fc600078e0203 */
[--C-:B------:R-:W-:Y:S02]  /*03c0*/  SHF.R.U64 R5, R4, 0x1f, R9.reuse ;  /* 0x0000001f04057819 */ /* 0x100fe40000001209 */
[----:B------:R-:W-:Y:S02]  /*03d0*/  SHF.R.U32.HI R0, RZ, 0x1f, R9 ;  /* 0x0000001fff007819 */ /* 0x000fe40000011609 */
[--C-:B------:R-:W-:Y:S02]  /*03e0*/  SHF.R.U64 R7, R6, 0x1f, R8.reuse ;  /* 0x0000001f06077819 */ /* 0x100fe40000001208 */
[----:B------:R-:W-:Y:S02]  /*03f0*/  SHF.R.U32.HI R3, RZ, 0x1f, R8 ;  /* 0x0000001fff037819 */ /* 0x000fe40000011608 */
[----:B------:R-:W-:Y:S02]  /*0400*/  LOP3.LUT R4, R5, R4, RZ, 0x3c, !PT ;  /* 0x0000000405047212 */ /* 0x000fe400078e3cff */
[----:B------:R-:W-:Y:S01]  /*0410*/  LOP3.LUT R5, R0, R9, RZ, 0x3c, !PT ;  /* 0x0000000900057212 */ /* 0x000fe200078e3cff */
[----:B------:R-:W-:Y:S01]  /*0420*/  IMAD.MOV.U32 R0, RZ, RZ, RZ ;  /* 0x000000ffff007224 */ /* 0x000fe200078e00ff */
[----:B------:R-:W-:-:S02]  /*0430*/  LOP3.LUT R7, R7, R6, RZ, 0x3c, !PT ;  /* 0x0000000607077212 */ /* 0x000fc400078e3cff */
[----:B------:R-:W-:-:S07]  /*0440*/  LOP3.LUT R3, R3, R8, RZ, 0x3c, !PT ;  /* 0x0000000803037212 */ /* 0x000fce00078e3cff */
.L_x_11:
[----:B------:R-:W-:Y:S01]  /*0450*/  BSSY.RECONVERGENT B1, `(.L_x_1) ;  /* 0x0000019000017945 */ /* 0x000fe20003800200 */
.L_x_2:
[CC--:B------:R-:W-:Y:S01]  /*0460*/  IADD3 R6, P0, PT, R7.reuse, R4.reuse, RZ ;  /* 0x0000000407067210 */ /* 0x0c0fe20007f1e0ff */
[----:B------:R-:W0:Y:S01]  /*0470*/  LDCU UR5, c[0x3][0x1b0] ;  /* 0x00c03600ff0577ac */ /* 0x000e220008000800 */
[----:B------:R-:W-:Y:S02]  /*0480*/  LOP3.LUT R13, R7, R4, RZ, 0x3c, !PT ;  /* 0x00000004070d7212 */ /* 0x000fe400078e3cff */
[C---:B------:R-:W-:Y:S01]  /*0490*/  LOP3.LUT R14, R3.reuse, R5, RZ, 0x3c, !PT ;  /* 0x00000005030e7212 */ /* 0x040fe200078e3cff */
[----:B------:R-:W-:Y:S01]  /*04a0*/  IMAD.X R9, R3, 0x1, R5, P0 ;  /* 0x0000000103097824 */ /* 0x000fe200000e0605 */
[----:B------:R-:W-:Y:S02]  /*04b0*/  UMOV UR4, URZ ;  /* 0x000000ff00047c82 */ /* 0x000fe40008000000 */
[----:B------:R-:W-:Y:S02]  /*04c0*/  SHF.L.U64.HI R11, R13, 0x15, R14 ;  /* 0x000000150d0b7819 */ /* 0x000fe4000001020e */
[----:B------:R-:W-:-:S05]  /*04d0*/  SHF.L.W.U32.HI R6, R9, 0x11, R6 ;  /* 0x0000001109067819 */ /* 0x000fca0000010e06 */
[----:B------:R-:W-:-:S04]  /*04e0*/  IMAD.IADD R6, R6, 0x1, R7 ;  /* 0x0000000106067824 */ /* 0x000fc800078e0207 */
[----:B0-----:R-:W-:Y:S01]  /*04f0*/  IMAD.WIDE.U32 R8, R6, UR5, RZ ;  /* 0x0000000506087c25 */ /* 0x001fe2000f8e00ff */
[----:B------:R-:W-:Y:S02]  /*0500*/  SHF.L.W.U32.HI R8, R7, 0x11, R3 ;  /* 0x0000001107087819 */ /* 0x000fe40000010e03 */
[----:B------:R-:W-:Y:S01]  /*0510*/  SHF.L.W.U32.HI R6, R3, 0x11, R7 ;  /* 0x0000001103067819 */ /* 0x000fe20000010e07 */
[----:B------:R-:W-:Y:S02]  /*0520*/  VIADD R15, R9, UR4 ;  /* 0x00000004090f7c36 */ /* 0x000fe40008000000 */
[----:B------:R-:W-:Y:S01]  /*0530*/  IMAD.SHL.U32 R9, R13, 0x200000, RZ ;  /* 0x002000000d097824 */ /* 0x000fe200078e00ff */
[----:B------:R-:W-:Y:S02]  /*0540*/  LOP3.LUT R10, R6, R11, RZ, 0x3c, !PT ;  /* 0x0000000b060a7212 */ /* 0x000fe400078e3cff */
[----:B------:R-:W-:Y:S02]  /*0550*/  ISETP.LT.U32.AND P0, PT, R15, UR5, PT ;  /* 0x000000050f007c0c */ /* 0x000fe4000bf01070 */
[----:B------:R-:W-:-:S02]  /*0560*/  LOP3.LUT R8, R8, R9, RZ, 0x3c, !PT ;  /* 0x0000000908087212 */ /* 0x000fc400078e3cff */
[----:B------:R-:W-:Y:S02]  /*0570*/  SHF.L.W.U32.HI R6, R13, 0x1c, R14 ;  /* 0x0000001c0d067819 */ /* 0x000fe40000010e0e */
[----:B------:R-:W-:Y:S02]  /*0580*/  SHF.L.W.U32.HI R9, R14, 0x1c, R13 ;  /* 0x0000001c0e097819 */ /* 0x000fe40000010e0d */
[----:B------:R-:W-:Y:S01]  /*0590*/  LOP3.LUT R3, R10, R3, R5, 0x96, !PT ;  /* 0x000000030a037212 */ /* 0x000fe200078e9605 */
[----:B------:R-:W-:Y:S01]  /*05a0*/  IMAD.MOV.U32 R5, RZ, RZ, R6 ;  /* 0x000000ffff057224 */ /* 0x000fe200078e0006 */
[----:B------:R-:W-:Y:S01]  /*05b0*/  LOP3.LUT R7, R8, R7, R4, 0x96, !PT ;  /* 0x0000000708077212 */ /* 0x000fe200078e9604 */
[----:B------:R-:W-:Y:S02]  /*05c0*/  IMAD.MOV.U32 R4, RZ, RZ, R9 ;  /* 0x000000ffff047224 */ /* 0x000fe400078e0009 */
[----:B------:R-:W-:Y:S05]  /*05d0*/  @!P0 BRA `(.L_x_2) ;  /* 0xfffffffc00a08947 */ /* 0x000fea000383ffff */
[----:B------:R-:W-:Y:S05]  /*05e0*/  BSYNC.RECONVERGENT B1 ;  /* 0x0000000000017941 */ /* 0x000fea0003800200 */
.L_x_1:
[----:B------:R-:W0:Y:S01]  /*05f0*/  LDCU UR4, c[0x3][0x10] ;  /* 0x00c00200ff0477ac */ /* 0x000e220008000800 */
[----:B------:R-:W-:Y:S01]  /*0600*/  BSSY.RELIABLE B7, `(.L_x_3) ;  /* 0x000005a000077945 */ /* 0x000fe20003800100 */
[----:B------:R-:W-:Y:S02]  /*0610*/  IMAD.MOV.U32 R8, RZ, RZ, RZ ;  /* 0x000000ffff087224 */ /* 0x000fe400078e00ff */
[----:B0-----:R-:W-:-:S05]  /*0620*/  VIADD R6, R15, -UR4 ;  /* 0x800000040f067c36 */ /* 0x001fca0008000000 */
[----:B------:R-:W-:-:S13]  /*0630*/  ISETP.GE.AND P0, PT, R6, RZ, PT ;  /* 0x000000ff0600720c */ /* 0x000fda0003f06270 */
[----:B------:R-:W-:Y:S05]  /*0640*/  @!P0 BRA `(.L_x_4) ;  /* 0x0000000400548947 */ /* 0x000fea0003800000 */
[----:B------:R-:W0:Y:S01]  /*0650*/  LDCU UR4, c[0x3][0x28] ;  /* 0x00c00500ff0477ac */ /* 0x000e220008000800 */
[----:B------:R-:W-:Y:S02]  /*0660*/  IMAD.MOV.U32 R8, RZ, RZ, 0x1 ;  /* 0x00000001ff087424 */ /* 0x000fe400078e00ff */
        /* <DEDUP_REMOVED lines=78> */
[----:B------:R-:W0:Y:S02]  /*0b50*/  LDCU UR4, c[0x3][0x1a8] ;  /* 0x00c03500ff0477ac */ /* 0x000e240008000800 */
[----:B0-----:R-:W-:-:S13]  /*0b60*/  ISETP.GE.AND P0, PT, R9, UR4, PT ;  /* 0x0000000409007c0c */ /* 0x001fda000bf06270 */
[----:B------:R-:W-:Y:S05]  /*0b70*/  @P0 BREAK.RELIABLE B7 ;  /* 0x0000000000070942 */ /* 0x000fea0003800100 */
[----:B------:R-:W-:Y:S05]  /*0b80*/  @P0 BRA `(.L_x_5) ;  /* 0x00000004000c0947 */ /* 0x000fea0003800000 */
[----:B------:R-:W-:-:S07]  /*0b90*/  IMAD.MOV.U32 R8, RZ, RZ, 0x11 ;  /* 0x00000011ff087424 */ /* 0x000fce00078e00ff */
.L_x_4:
[----:B------:R-:W-:Y:S05]  /*0ba0*/  BSYNC.RELIABLE B7 ;  /* 0x0000000000077941 */ /* 0x000fea0003800100 */
.L_x_3:
[----:B------:R-:W-:Y:S01]  /*0bb0*/  IMAD R8, R8, 0x18, RZ ;  /* 0x0000001808087824 */ /* 0x000fe200078e02ff */
[----:B------:R-:W-:Y:S03]  /*0bc0*/  BSSY.RECONVERGENT B1, `(.L_x_6) ;  /* 0x000001c000017945 */ /* 0x000fe60003800200 */
[----:B------:R-:W0:Y:S08]  /*0bd0*/  LDC.U8 R10, c[0x3][R8+0x15] ;  /* 0x00c00540080a7b82 */ /* 0x000e300000000000 */
[----:B------:R-:W1:Y:S01]  /*0be0*/  LDC.U8 R9, c[0x3][R8+0x14] ;  /* 0x00c0050008097b82 */ /* 0x000e620000000000 */
[----:B0-----:R-:W-:-:S02]  /*0bf0*/  ISETP.NE.AND P0, PT, R10, RZ, PT ;  /* 0x000000ff0a00720c */ /* 0x001fc40003f05270 */
[----:B-1----:R-:W-:-:S11]  /*0c00*/  ISETP.NE.AND P1, PT, R9, RZ, PT ;  /* 0x000000ff0900720c */ /* 0x002fd60003f25270 */
[----:B------:R-:W-:Y:S05]  /*0c10*/  @!P0 BRA `(.L_x_7) ;  /* 0x0000000000588947 */ /* 0x000fea0003800000 */
[----:B------:R-:W-:Y:S02]  /*0c20*/  LOP3.LUT R13, R7, R4, RZ, 0x3c, !PT ;  /* 0x00000004070d7212 */ /* 0x000fe400078e3cff */
[----:B------:R-:W-:Y:S02]  /*0c30*/  LOP3.LUT R14, R3, R5, RZ, 0x3c, !PT ;  /* 0x00000005030e7212 */ /* 0x000fe400078e3cff */
[----:B------:R-:W-:Y:S01]  /*0c40*/  SHF.L.W.U32.HI R10, R7, 0x11, R3 ;  /* 0x00000011070a7819 */ /* 0x000fe20000010e03 */
[----:B------:R-:W-:Y:S01]  /*0c50*/  IMAD.SHL.U32 R11, R13, 0x200000, RZ ;  /* 0x002000000d0b7824 */ /* 0x000fe200078e00ff */
[----:B------:R-:W-:Y:S02]  /*0c60*/  SHF.L.W.U32.HI R9, R3, 0x11, R7 ;  /* 0x0000001103097819 */ /* 0x000fe40000010e07 */
[----:B------:R-:W-:Y:S02]  /*0c70*/  SHF.L.U64.HI R20, R13, 0x15, R14 ;  /* 0x000000150d147819 */ /* 0x000fe4000001020e */
[----:B------:R-:W-:-:S02]  /*0c80*/  LOP3.LUT R11, R10, R11, RZ, 0x3c, !PT ;  /* 0x0000000b0a0b7212 */ /* 0x000fc400078e3cff */
[----:B------:R-:W-:Y:S02]  /*0c90*/  LOP3.LUT R20, R9, R20, RZ, 0x3c, !PT ;  /* 0x0000001409147212 */ /* 0x000fe400078e3cff */
[----:B------:R-:W-:Y:S02]  /*0ca0*/  SHF.L.W.U32.HI R10, R14, 0x1c, R13 ;  /* 0x0000001c0e0a7819 */ /* 0x000fe40000010e0d */
[----:B------:R-:W-:Y:S02]  /*0cb0*/  LOP3.LUT R7, R11, R7, R4, 0x96, !PT ;  /* 0x000000070b077212 */ /* 0x000fe400078e9604 */
[----:B------:R-:W-:Y:S02]  /*0cc0*/  SHF.L.W.U32.HI R9, R13, 0x1c, R14 ;  /* 0x0000001c0d097819 */ /* 0x000fe40000010e0e */
[----:B------:R-:W-:Y:S02]  /*0cd0*/  LOP3.LUT R20, R20, R3, R5, 0x96, !PT ;  /* 0x0000000314147212 */ /* 0x000fe400078e9605 */
[----:B------:R-:W-:-:S02]  /*0ce0*/  LOP3.LUT R11, R7, R10, RZ, 0x3c, !PT ;  /* 0x0000000a070b7212 */ /* 0x000fc400078e3cff */
[C---:B------:R-:W-:Y:S02]  /*0cf0*/  LOP3.LUT R14, R20.reuse, R9, RZ, 0x3c, !PT ;  /* 0x00000009140e7212 */ /* 0x040fe400078e3cff */
[----:B------:R-:W-:Y:S01]  /*0d00*/  SHF.L.W.U32.HI R3, R20, 0x11, R7 ;  /* 0x0000001114037819 */ /* 0x000fe20000010e07 */
[C---:B------:R-:W-:Y:S01]  /*0d10*/  IMAD.SHL.U32 R10, R11.reuse, 0x200000, RZ ;  /* 0x002000000b0a7824 */ /* 0x040fe200078e00ff */
[----:B------:R-:W-:Y:S02]  /*0d20*/  SHF.L.U64.HI R4, R11, 0x15, R14 ;  /* 0x000000150b047819 */ /* 0x000fe4000001020e */
[----:B------:R-:W-:Y:S02]  /*0d30*/  SHF.L.W.U32.HI R7, R7, 0x11, R20 ;  /* 0x0000001107077819 */ /* 0x000fe40000010e14 */
[----:B------:R-:W-:Y:S02]  /*0d40*/  LOP3.LUT R3, R14, R3, R4, 0x96, !PT ;  /* 0x000000030e037212 */ /* 0x000fe400078e9604 */
[----:B------:R-:W-:-:S02]  /*0d50*/  SHF.L.W.U32.HI R5, R11, 0x1c, R14 ;  /* 0x0000001c0b057819 */ /* 0x000fc40000010e0e */
[----:B------:R-:W-:Y:S02]  /*0d60*/  SHF.L.W.U32.HI R4, R14, 0x1c, R11 ;  /* 0x0000001c0e047819 */ /* 0x000fe40000010e0b */
[----:B------:R-:W-:-:S07]  /*0d70*/  LOP3.LUT R7, R11, R7, R10, 0x96, !PT ;  /* 0x000000070b077212 */ /* 0x000fce00078e960a */
.L_x_7:
[----:B------:R-:W-:Y:S05]  /*0d80*/  BSYNC.RECONVERGENT B1 ;  /* 0x0000000000017941 */ /* 0x000fea0003800200 */
.L_x_6:
[----:B------:R-:W-:Y:S04]  /*0d90*/  BSSY.RECONVERGENT B1, `(.L_x_8) ;  /* 0x000001b000017945 */ /* 0x000fe80003800200 */
[----:B------:R-:W-:Y:S05]  /*0da0*/  @!P1 BRA `(.L_x_9) ;  /* 0x0000000000649947 */ /* 0x000fea0003800000 */
[----:B------:R-:W0:Y:S01]  /*0db0*/  LDC.64 R8, c[0x3][R8+0x8] ;  /* 0x00c0020008087b82 */ /* 0x000e220000000a00 */
[----:B------:R-:W-:Y:S01]  /*0dc0*/  IMAD.MOV.U32 R11, RZ, RZ, RZ ;  /* 0x000000ffff0b7224 */ /* 0x000fe200078e00ff */
[----:B0-----:R-:W-:-:S07]  /*0dd0*/  IADD3 R10, PT, PT, R9, 0x1, -R8 ;  /* 0x00000001090a7810 */ /* 0x001fce0007ffe808 */
.L_x_10:
[----:B------:R-:W-:Y:S02]  /*0de0*/  IADD3 R8, P0, PT, R7, R4, RZ ;  /* 0x0000000407087210 */ /* 0x000fe40007f1e0ff */
[----:B------:R-:W-:Y:S02]  /*0df0*/  LOP3.LUT R13, R3, R5, RZ, 0x3c, !PT ;  /* 0x00000005030d7212 */ /* 0x000fe400078e3cff */
[----:B------:R-:W-:Y:S01]  /*0e00*/  SHF.L.W.U32.HI R15, R7, 0x11, R3 ;  /* 0x00000011070f7819 */ /* 0x000fe20000010e03 */
[C---:B------:R-:W-:Y:S01]  /*0e10*/  IMAD.X R9, R3.reuse, 0x1, R5, P0 ;  /* 0x0000000103097824 */ /* 0x040fe200000e0605 */
[----:B------:R-:W-:-:S04]  /*0e20*/  SHF.L.W.U32.HI R14, R3, 0x11, R7 ;  /* 0x00000011030e7819 */ /* 0x000fc80000010e07 */
[----:B------:R-:W-:-:S05]  /*0e30*/  SHF.L.W.U32.HI R8, R9, 0x11, R8 ;  /* 0x0000001109087819 */ /* 0x000fca0000010e08 */
[----:B------:R-:W-:-:S04]  /*0e40*/  IMAD.IADD R9, R8, 0x1, R7 ;  /* 0x0000000108097824 */ /* 0x000fc800078e0207 */
[----:B------:R-:W-:Y:S01]  /*0e50*/  IMAD.WIDE.U32 R8, R9, R10, RZ ;  /* 0x0000000a09087225 */ /* 0x000fe200078e00ff */
[----:B------:R-:W-:-:S03]  /*0e60*/  LOP3.LUT R8, R7, R4, RZ, 0x3c, !PT ;  /* 0x0000000407087212 */ /* 0x000fc600078e3cff */
[----:B------:R-:W-:Y:S01]  /*0e70*/  IMAD.IADD R9, R11, 0x1, R9 ;  /* 0x000000010b097824 */ /* 0x000fe200078e0209 */
[C---:B------:R-:W-:Y:S01]  /*0e80*/  SHF.L.U64.HI R21, R8.reuse, 0x15, R13 ;  /* 0x0000001508157819 */ /* 0x040fe2000001020d */
[----:B------:R-:W-:-:S03]  /*0e90*/  IMAD.SHL.U32 R20, R8, 0x200000, RZ ;  /* 0x0020000008147824 */ /* 0x000fc600078e00ff */
[----:B------:R-:W-:Y:S02]  /*0ea0*/  ISETP.GT.U32.AND P0, PT, R10, R9, PT ;  /* 0x000000090a00720c */ /* 0x000fe40003f04070 */
[----:B------:R-:W-:Y:S02]  /*0eb0*/  SHF.L.W.U32.HI R9, R8, 0x1c, R13 ;  /* 0x0000001c08097819 */ /* 0x000fe40000010e0d */
[----:B------:R-:W-:Y:S02]  /*0ec0*/  LOP3.LUT R15, R15, R20, RZ, 0x3c, !PT ;  /* 0x000000140f0f7212 */ /* 0x000fe400078e3cff */
[----:B------:R-:W-:Y:S02]  /*0ed0*/  LOP3.LUT R14, R14, R21, RZ, 0x3c, !PT ;  /* 0x000000150e0e7212 */ /* 0x000fe400078e3cff */
[----:B------:R-:W-:Y:S02]  /*0ee0*/  SHF.L.W.U32.HI R8, R13, 0x1c, R8 ;  /* 0x0000001c0d087819 */ /* 0x000fe40000010e08 */
[----:B------:R-:W-:Y:S01]  /*0ef0*/  LOP3.LUT R3, R14, R3, R5, 0x96, !PT ;  /* 0x000000030e037212 */ /* 0x000fe200078e9605 */
[----:B------:R-:W-:Y:S01]  /*0f00*/  IMAD.MOV.U32 R5, RZ, RZ, R9 ;  /* 0x000000ffff057224 */ /* 0x000fe200078e0009 */
[----:B------:R-:W-:Y:S01]  /*0f10*/  LOP3.LUT R7, R15, R7, R4, 0x96, !PT ;  /* 0x000000070f077212 */ /* 0x000fe200078e9604 */
[----:B------:R-:W-:Y:S01]  /*0f20*/  IMAD.MOV.U32 R4, RZ, RZ, R8 ;  /* 0x000000ffff047224 */ /* 0x000fe200078e0008 */
[----:B------:R-:W-:Y:S06]  /*0f30*/  @!P0 BRA `(.L_x_10) ;  /* 0xfffffffc00a88947 */ /* 0x000fec000383ffff */
.L_x_9:
[----:B------:R-:W-:Y:S05]  /*0f40*/  BSYNC.RECONVERGENT B1 ;  /* 0x0000000000017941 */ /* 0x000fea0003800200 */
.L_x_8:
[----:B------:R-:W-:-:S13]  /*0f50*/  ISETP.GT.AND P1, PT, R6, -0x1, PT ;  /* 0xffffffff0600780c */ /* 0x000fda0003f24270 */
[C---:B------:R-:W-:Y:S01]  /*0f60*/  @!P1 ISETP.GT.U32.AND P0, PT, R0.reuse, 0x4, PT ;  /* 0x000000040000980c */ /* 0x040fe20003f04070 */
[----:B------:R-:W-:-:S03]  /*0f70*/  @!P1 VIADD R6, R0, 0x1 ;  /* 0x0000000100069836 */ /* 0x000fc60000000000 */
[----:B------:R-:W-:Y:S01]  /*0f80*/  @!P1 SEL R8, R12, 0x1, !P0 ;  /* 0x000000010c089807 */ /* 0x000fe20004000000 */
[----:B------:R-:W-:-:S03]  /*0f90*/  @!P1 IMAD.MOV.U32 R0, RZ, RZ, R6 ;  /* 0x000000ffff009224 */ /* 0x000fc600078e0006 */
[----:B------:R-:W-:Y:S01]  /*0fa0*/  @!P1 PRMT R12, R8, 0x7610, R12 ;  /* 0x00007610080c9816 */ /* 0x000fe2000000000c */
[----:B------:R-:W-:Y:S06]  /*0fb0*/  @!P1 BRA `(.L_x_11) ;  /* 0xfffffff400249947 */ /* 0x000fec000383ffff */
.L_x_5:
[----:B------:R-:W-:Y:S05]  /*0fc0*/  BSYNC.RECONVERGENT B0 ;  /* 0x0000000000007941 */ /* 0x000fea0003800200 */
.L_x_0:
[----:B------:R-:W-:Y:S01]  /*0fd0*/  LOP3.LUT P0, RZ, R12, 0xff, RZ, 0xc0, !PT ;  /* 0x000000ff0cff7812 */ /* 0x000fe2000780c0ff */
[----:B------:R-:W-:-:S12]  /*0fe0*/  BSSY.RECONVERGENT B6, `(.L_x_12) ;  /* 0x000000f000067945 */ /* 0x000fd80003800200 */
[----:B------:R-:W-:Y:S05]  /*0ff0*/  @!P0 BRA `(.L_x_13) ;  /* 0x0000000000348947 */ /* 0x000fea0003800000 */
[----:B------:R-:W-:Y:S01]  /*1000*/  IMAD.MOV.U32 R10, RZ, RZ, R18 ;  /* 0x000000ffff0a7224 */ /* 0x000fe200078e0012 */
[----:B------:R-:W-:Y:S01]  /*1010*/  MOV R3, 0x0 ;  /* 0x0000000000037802 */ /* 0x000fe20000000f00 */
[----:B------:R-:W-:Y:S01]  /*1020*/  IMAD.MOV.U32 R11, RZ, RZ, R17 ;  /* 0x000000ffff0b7224 */ /* 0x000fe200078e0011 */
[----:B------:R0:W-:Y:S01]  /*1030*/  STL [R1+0x8], R0 ;  /* 0x0000080001007387 */ /* 0x0001e20000100800 */
[----:B------:R-:W1:Y:S01]  /*1040*/  LDCU.64 UR4, c[0x4][0x90] ;  /* 0x01001200ff0477ac */ /* 0x000e620008000a00 */
[----:B------:R0:W2:Y:S01]  /*1050*/  LDC.64 R8, c[0x4][R3] ;  /* 0x0100000003087b82 */ /* 0x0000a20000000a00 */
[----:B------:R-:W-:Y:S01]  /*1060*/  IMAD.MOV.U32 R6, RZ, RZ, R16 ;  /* 0x000000ffff067224 */ /* 0x000fe200078e0010 */
[----:B------:R0:W-:Y:S01]  /*1070*/  STL.64 [R1], R10 ;  /* 0x0000000a01007387 */ /* 0x0001e20000100a00 */
[----:B------:R-:W-:Y:S02]  /*1080*/  IMAD.MOV.U32 R7, RZ, RZ, R2 ;  /* 0x000000ffff077224 */ /* 0x000fe400078e0002 */
[----:B-1----:R-:W-:-:S02]  /*1090*/  IMAD.U32 R4, RZ, RZ, UR4 ;  /* 0x00000004ff047e24 */ /* 0x002fc4000f8e00ff */
[----:B0-----:R-:W-:-:S07]  /*10a0*/  IMAD.U32 R5, RZ, RZ, UR5 ;  /* 0x00000005ff057e24 */ /* 0x001fce000f8e00ff */
[----:B------:R-:W-:-:S07]  /*10b0*/  LEPC R20, `(.L_x_13) ;  /* 0x000000001014794e */ /* 0x000fce0000000000 */
[----:B--2---:R-:W-:Y:S05]  /*10c0*/  CALL.ABS.NOINC R8 ;  /* 0x0000000008007343 */ /* 0x004fea0003c00000 */
.L_x_13:
[----:B------:R-:W-:Y:S05]  /*10d0*/  BSYNC.RECONVERGENT B6 ;  /* 0x0000000000067941 */ /* 0x000fea0003800200 */
.L_x_12:
[----:B------:R-:W0:Y:S01]  /*10e0*/  LDCU.64 UR4, c[0x0][0x388] ;  /* 0x00007100ff0477ac */ /* 0x000e220008000a00 */
[----:B------:R-:W-:-:S05]  /*10f0*/  IADD3 R18, P0, PT, R19, R18, RZ ;  /* 0x0000001213127210 */ /* 0x000fca0007f1e0ff */
[----:B------:R-:W-:Y:S01]  /*1100*/  IMAD.X R17, RZ, RZ, R17, P0 ;  /* 0x000000ffff117224 */ /* 0x000fe200000e0611 */
[----:B0-----:R-:W-:-:S04]  /*1110*/  ISETP.GE.U32.AND P0, PT, R18, UR4, PT ;  /* 0x0000000412007c0c */ /* 0x001fc8000bf06070 */
[----:B------:R-:W-:-:S13]  /*1120*/  ISETP.GE.U32.AND.EX P0, PT, R17, UR5, PT, P0 ;  /* 0x0000000511007c0c */ /* 0x000fda000bf06100 */
[----:B------:R-:W-:Y:S05]  /*1130*/  @!P0 BRA `(.L_x_14) ;  /* 0xffffffec00f88947 */ /* 0x000fea000383ffff */
[----:B------:R-:W-:Y:S05]  /*1140*/  EXIT ;  /* 0x000000000000794d */ /* 0x000fea0003800000 */
.L_x_15:
[----:B------:R-:W-:-:S00]  /*1150*/  BRA `(.L_x_15) ;  /* 0xfffffffc00fc7947 */ /* 0x000fc0000383ffff */
[----:B------:R-:W-:-:S00]  /*1160*/  NOP ;  /* 0x0000000000007918 */ /* 0x000fc00000000000 */
        /* <DEDUP_REMOVED lines=9> */
.L_x_16:


//--------------------- .nv.global.init           --------------------------
	.section	.nv.global.init,"aw",@progbits
.nv.global.init:
	.type		$str,@object
	.size		$str,($str$2 - $str)
$str:
        /*0000*/ 	.byte	0x62, 0x6f, 0x6f, 0x6b, 0x00
	.type		$str$2,@object
	.size		$str$2,($str$6 - $str$2)
$str$2:
        /*0005*/ 	.byte	0x70, 0x6f, 0x74, 0x69, 0x6f, 0x6e, 0x00
	.type		$str$6,@object
	.size		$str$6,($str$15 - $str$6)
$str$6:
        /*000c*/ 	.byte	0x73, 0x74, 0x72, 0x69, 0x6e, 0x67, 0x00
	.type		$str$15,@object
	.size		$str$15,($str$7 - $str$15)
$str$15:
        /*0013*/ 	.byte	0x67, 0x72, 0x61, 0x76, 0x65, 0x6c, 0x00
	.type		$str$7,@object
	.size		$str$7,($str$11 - $str$7)
$str$7:
        /*001a*/ 	.byte	0x71, 0x75, 0x61, 0x72, 0x74, 0x7a, 0x00
	.type		$str$11,@object
	.size		$str$11,($str$8 - $str$11)
$str$11:
        /*0021*/ 	.byte	0x6c, 0x65, 0x61, 0x74, 0x68, 0x65, 0x72, 0x00
	.type		$str$8,@object
	.size		$str$8,($str$12 - $str$8)
$str$8:
        /*0029*/ 	.byte	0x6f, 0x62, 0x73, 0x69, 0x64, 0x69, 0x61, 0x6e, 0x00
	.type		$str$12,@object
	.size		$str$12,($str$16 - $str$12)
$str$12:
        /*0032*/ 	.byte	0x73, 0x6f, 0x75, 0x6c, 0x5f, 0x73, 0x61, 0x6e, 0x64, 0x00
	.type		$str$16,@object
	.size		$str$16,($str$1 - $str$16)
$str$16:
        /*003c*/ 	.byte	0x62, 0x6c, 0x61, 0x63, 0x6b, 0x73, 0x74, 0x6f, 0x6e, 0x65, 0x00
	.type		$str$1,@object
	.size		$str$1,($str$4 - $str$1)
$str$1:
        /*0047*/ 	.byte	0x69, 0x72, 0x6f, 0x6e, 0x5f, 0x62, 0x6f, 0x6f, 0x74, 0x73, 0x00
	.type		$str$4,@object
	.size		$str$4,($str$10 - $str$4)
$str$4:
        /*0052*/ 	.byte	0x69, 0x72, 0x6f, 0x6e, 0x5f, 0x6e, 0x75, 0x67, 0x67, 0x65, 0x74, 0x00
	.type		$str$10,@object
	.size		$str$10,($str$5 - $str$10)
$str$10:
        /*005e*/ 	.byte	0x66, 0x69, 0x72, 0x65, 0x5f, 0x63, 0x68, 0x61, 0x72, 0x67, 0x65, 0x00
	.type		$str$5,@object
	.size		$str$5,($str$13 - $str$5)
$str$5:
        /*006a*/ 	.byte	0x65, 0x6e, 0x64, 0x65, 0x72, 0x5f, 0x70, 0x65, 0x61, 0x72, 0x6c, 0x00
	.type		$str$13,@object
	.size		$str$13,($str$3 - $str$13)
$str$13:
        /*0076*/ 	.byte	0x6e, 0x65, 0x74, 0x68, 0x65, 0x72, 0x5f, 0x62, 0x72, 0x69, 0x63, 0x6b, 0x00
	.type		$str$3,@object
	.size		$str$3,($str$14 - $str$3)
$str$3:
        /*0083*/ 	.byte	0x73, 0x70, 0x6c, 0x61, 0x73, 0x68, 0x5f, 0x70, 0x6f, 0x74, 0x69, 0x6f, 0x6e, 0x00
	.type		$str$14,@object
	.size		$str$14,($str$9 - $str$14)
$str$14:
        /*0091*/ 	.byte	0x73, 0x70, 0x65, 0x63, 0x74, 0x72, 0x61, 0x6c, 0x5f, 0x61, 0x72, 0x72, 0x6f, 0x77, 0x00
	.type		$str$9,@object
	.size		$str$9,($str$17 - $str$9)
$str$9:
        /*00a0*/ 	.byte	0x63, 0x72, 0x79, 0x69, 0x6e, 0x67, 0x5f, 0x6f, 0x62, 0x73, 0x69, 0x64, 0x69, 0x61, 0x6e, 0x00
	.type		$str$17,@object
	.size		$str$17,(.L_19 - $str$17)
$str$17:
        /*00b0*/ 	.byte	0x53, 0x65, 0x65, 0x64, 0x20, 0x25, 0x6c, 0x75, 0x20, 0x77, 0x69, 0x74, 0x68, 0x20, 0x25, 0x64
        /*00c0*/ 	.byte	0x0a, 0x00
.L_19:


//--------------------- .nv.shared.reserved.0     --------------------------
	.section	.nv.shared.reserved.0,"aw",@nobits
	.weak		__nv_reservedSMEM_offset_0_alias
	.size		__nv_reservedSMEM_offset_0_alias, 0, 64
	.other		__nv_reservedSMEM_offset_0_alias,@"STO_CUDA_RESERVED_SHARED STV_DEFAULT"
__nv_reservedSMEM_offset_0_alias:
	.zero		0
	.zero		64


//--------------------- .nv.constant0._Z6searchmm --------------------------
	.section	.nv.constant0._Z6searchmm,"a",@progbits
	.sectionflags	@""
	.align	4
.nv.constant0._Z6searchmm:
	.zero		912


//--------------------- SYMBOLS --------------------------

	.type		.nv.reservedSmem.offset0,@object
	.size		.nv.reservedSmem.offset0,0x4
	.type		vprintf,@function
